//
// Generated by NVIDIA NVVM Compiler
//
// Compiler Build ID: CL-36424714
// Cuda compilation tools, release 13.0, V13.0.88
// Based on NVVM 20.0.0
//

.version 9.0
.target sm_100
.address_size 64

	// .globl	_Z11get_f_x_gpuPf
.global .align 4 .b8 __cudart_i2opi_f[24] = {65, 144, 67, 60, 153, 149, 98, 219, 192, 221, 52, 245, 209, 87, 39, 252, 41, 21, 68, 78, 110, 131, 249, 162};

.visible .entry _Z11get_f_x_gpuPf(
	.param .u64 .ptr .align 1 _Z11get_f_x_gpuPf_param_0
)
{
	.local .align 4 .b8 	__local_depot0[28];
	.reg .b64 	%SP;
	.reg .b64 	%SPL;
	.reg .pred 	%p<9>;
	.reg .b32 	%r<46>;
	.reg .b32 	%f<42>;
	.reg .b64 	%rd<25>;
	.reg .b64 	%fd<3>;

	mov.u64 	%SPL, __local_depot0;
	ld.param.u64 	%rd9, [_Z11get_f_x_gpuPf_param_0];
	add.u64 	%rd1, %SPL, 0;
	mov.u32 	%r16, %ctaid.x;
	mov.u32 	%r17, %ntid.x;
	mov.u32 	%r18, %tid.x;
	mad.lo.s32 	%r1, %r16, %r17, %r18;
	cvt.rn.f32.s32 	%f7, %r1;
	mul.f32 	%f8, %f7, 0f40C90FDA;
	mul.f32 	%f9, %f8, 0f3A800000;
	fma.rn.f32 	%f10, %f9, 0f3BBB989D, 0f3F000000;
	cvt.sat.f32.f32 	%f11, %f10;
	mov.f32 	%f12, 0f4B400001;
	mov.f32 	%f13, 0f437C0000;
	fma.rm.f32 	%f14, %f11, %f13, %f12;
	add.f32 	%f15, %f14, 0fCB40007F;
	neg.f32 	%f16, %f15;
	fma.rn.f32 	%f17, %f9, 0f3FB8AA3B, %f16;
	fma.rn.f32 	%f18, %f9, 0f32A57060, %f17;
	mov.b32 	%r19, %f14;
	shl.b32 	%r20, %r19, 23;
	mov.b32 	%f19, %r20;
	ex2.approx.ftz.f32 	%f20, %f18;
	mul.f32 	%f1, %f20, %f19;
	mul.f32 	%f21, %f1, 0f3F22F983;
	cvt.rni.s32.f32 	%r45, %f21;
	cvt.rn.f32.s32 	%f22, %r45;
	fma.rn.f32 	%f23, %f22, 0fBFC90FDA, %f1;
	fma.rn.f32 	%f24, %f22, 0fB3A22168, %f23;
	fma.rn.f32 	%f41, %f22, 0fA7C234C5, %f24;
	abs.f32 	%f3, %f1;
	setp.ltu.f32 	%p1, %f3, 0f47CE4780;
	@%p1 bra 	$L__BB0_8;
	setp.neu.f32 	%p2, %f3, 0f7F800000;
	@%p2 bra 	$L__BB0_3;
	mov.f32 	%f27, 0f00000000;
	mul.rn.f32 	%f41, %f1, %f27;
	mov.b32 	%r45, 0;
	bra.uni 	$L__BB0_8;
$L__BB0_3:
	mov.b32 	%r3, %f1;
	shl.b32 	%r22, %r3, 8;
	or.b32  	%r4, %r22, -2147483648;
	mov.b64 	%rd24, 0;
	mov.b32 	%r42, 0;
	mov.u64 	%rd22, __cudart_i2opi_f;
	mov.u64 	%rd23, %rd1;
$L__BB0_4:
	.pragma "nounroll";
	ld.global.nc.u32 	%r23, [%rd22];
	mad.wide.u32 	%rd13, %r23, %r4, %rd24;
	shr.u64 	%rd24, %rd13, 32;
	st.local.u32 	[%rd23], %rd13;
	add.s32 	%r42, %r42, 1;
	add.s64 	%rd23, %rd23, 4;
	add.s64 	%rd22, %rd22, 4;
	setp.ne.s32 	%p3, %r42, 6;
	@%p3 bra 	$L__BB0_4;
	shr.u32 	%r24, %r3, 23;
	st.local.u32 	[%rd1+24], %rd24;
	and.b32  	%r7, %r24, 31;
	and.b32  	%r25, %r24, 224;
	add.s32 	%r26, %r25, -128;
	shr.u32 	%r27, %r26, 5;
	mul.wide.u32 	%rd14, %r27, 4;
	sub.s64 	%rd8, %rd1, %rd14;
	ld.local.u32 	%r43, [%rd8+24];
	ld.local.u32 	%r44, [%rd8+20];
	setp.eq.s32 	%p4, %r7, 0;
	@%p4 bra 	$L__BB0_7;
	shf.l.wrap.b32 	%r43, %r44, %r43, %r7;
	ld.local.u32 	%r28, [%rd8+16];
	shf.l.wrap.b32 	%r44, %r28, %r44, %r7;
$L__BB0_7:
	shr.u32 	%r29, %r43, 30;
	shf.l.wrap.b32 	%r30, %r44, %r43, 2;
	shl.b32 	%r31, %r44, 2;
	shr.u32 	%r32, %r30, 31;
	add.s32 	%r33, %r32, %r29;
	neg.s32 	%r34, %r33;
	setp.lt.s32 	%p5, %r3, 0;
	selp.b32 	%r45, %r34, %r33, %p5;
	xor.b32  	%r35, %r30, %r3;
	shr.s32 	%r36, %r30, 31;
	xor.b32  	%r37, %r36, %r30;
	xor.b32  	%r38, %r36, %r31;
	cvt.u64.u32 	%rd15, %r37;
	shl.b64 	%rd16, %rd15, 32;
	cvt.u64.u32 	%rd17, %r38;
	or.b64  	%rd18, %rd16, %rd17;
	cvt.rn.f64.s64 	%fd1, %rd18;
	mul.f64 	%fd2, %fd1, 0d3BF921FB54442D19;
	cvt.rn.f32.f64 	%f25, %fd2;
	neg.f32 	%f26, %f25;
	setp.lt.s32 	%p6, %r35, 0;
	selp.f32 	%f41, %f26, %f25, %p6;
$L__BB0_8:
	cvta.to.global.u64 	%rd19, %rd9;
	mul.rn.f32 	%f28, %f41, %f41;
	and.b32  	%r40, %r45, 1;
	setp.eq.b32 	%p7, %r40, 1;
	selp.f32 	%f29, 0f3F800000, %f41, %p7;
	fma.rn.f32 	%f30, %f28, %f29, 0f00000000;
	fma.rn.f32 	%f31, %f28, 0f37CBAC00, 0fBAB607ED;
	selp.f32 	%f32, %f31, 0fB94D4153, %p7;
	selp.f32 	%f33, 0f3D2AAABB, 0f3C0885E4, %p7;
	fma.rn.f32 	%f34, %f32, %f28, %f33;
	selp.f32 	%f35, 0fBEFFFFFF, 0fBE2AAAA8, %p7;
	fma.rn.f32 	%f36, %f34, %f28, %f35;
	fma.rn.f32 	%f37, %f36, %f30, %f29;
	and.b32  	%r41, %r45, 2;
	setp.eq.s32 	%p8, %r41, 0;
	mov.f32 	%f38, 0f00000000;
	sub.f32 	%f39, %f38, %f37;
	selp.f32 	%f40, %f37, %f39, %p8;
	mul.wide.s32 	%rd20, %r1, 4;
	add.s64 	%rd21, %rd19, %rd20;
	st.global.f32 	[%rd21], %f40;
	ret;

}


// ===== COMPILED SASS (sm_100) =====

	.target	sm_100

	.elftype	@"ET_EXEC"


//--------------------- .note.nv.tkinfo           --------------------------
	.section	.note.nv.tkinfo,"",@"SHT_NOTE"
	.sectionflags	@"SHF_NOTE_NV_TKINFO"
	.tkinfo
        /*0018*/ 	.word	0x00000002
        /*0030*/ 	.string	""
        /*0030*/ 	.string	"ptxas"
        /*0030*/ 	.string	"Cuda compilation tools, release 13.0, V13.0.88"
        /*0030*/ 	.string	"Build cuda_13.0.r13.0/compiler.36424714_0"
        /*0030*/ 	.string	"-arch sm_100 -m 64 "



//--------------------- .note.nv.cuinfo           --------------------------
	.section	.note.nv.cuinfo,"",@"SHT_NOTE"
	.sectionflags	@"SHF_NOTE_NV_CUINFO"
        /*0018*/ 	.short	0x0002
        /*001a*/ 	.short	0x0064
        /*001c*/ 	.short	0x0082
	.zero		2


//--------------------- .nv.info                  --------------------------
	.section	.nv.info,"",@"SHT_CUDA_INFO"
	.align	4


	//----- nvinfo : EIATTR_REGCOUNT
	.align		4
        /*0000*/ 	.byte	0x04, 0x2f
        /*0002*/ 	.short	(.L_2 - .L_1)
	.align		4
.L_1:
        /*0004*/ 	.word	index@(_Z11get_f_x_gpuPf)
        /*0008*/ 	.word	0x00000012


	//----- nvinfo : EIATTR_FRAME_SIZE
	.align		4
.L_2:
        /*000c*/ 	.byte	0x04, 0x11
        /*000e*/ 	.short	(.L_4 - .L_3)
	.align		4
.L_3:
        /*0010*/ 	.word	index@(_Z11get_f_x_gpuPf)
        /*0014*/ 	.word	0x00000000


	//----- nvinfo : EIATTR_MIN_STACK_SIZE
	.align		4
.L_4:
        /*0018*/ 	.byte	0x04, 0x12
        /*001a*/ 	.short	(.L_6 - .L_5)
	.align		4
.L_5:
        /*001c*/ 	.word	index@(_Z11get_f_x_gpuPf)
        /*0020*/ 	.word	0x00000000
.L_6:


//--------------------- .nv.compat                --------------------------
	.section	.nv.compat,"",@"SHT_CUDA_COMPAT_INFO"
	.align	4
        /*0000*/ 	.byte	0x02, 0x09, 0x00, 0x00, 0x02, 0x02, 0x01, 0x00, 0x02, 0x05, 0x05, 0x00, 0x03, 0x07, 0x01, 0x01
        /*0010*/ 	.byte	0x02, 0x03, 0x00, 0x00, 0x02, 0x06, 0x01, 0x00, 0x04, 0x0b, 0x08, 0x00, 0x01, 0x00, 0x00, 0x00
        /*0020*/ 	.byte	0x00, 0x00, 0x00, 0x00


//--------------------- .nv.info._Z11get_f_x_gpuPf --------------------------
	.section	.nv.info._Z11get_f_x_gpuPf,"",@"SHT_CUDA_INFO"
	.sectionflags	@""
	.align	4


	//----- nvinfo : EIATTR_CUDA_API_VERSION
	.align		4
        /*0000*/ 	.byte	0x04, 0x37
        /*0002*/ 	.short	(.L_8 - .L_7)
.L_7:
        /*0004*/ 	.word	0x00000082


	//----- nvinfo : EIATTR_KPARAM_INFO
	.align		4
.L_8:
        /*0008*/ 	.byte	0x04, 0x17
        /*000a*/ 	.short	(.L_10 - .L_9)
.L_9:
        /*000c*/ 	.word	0x00000000
        /*0010*/ 	.short	0x0000
        /*0012*/ 	.short	0x0000
        /*0014*/ 	.byte	0x00, 0xf5, 0x21, 0x00


	//----- nvinfo : EIATTR_SPARSE_MMA_MASK
	.align		4
.L_10:
        /*0018*/ 	.byte	0x03, 0x50
        /*001a*/ 	.short	0x0000


	//----- nvinfo : EIATTR_MAXREG_COUNT
	.align		4
        /*001c*/ 	.byte	0x03, 0x1b
        /*001e*/ 	.short	0x00ff


	//----- nvinfo : EIATTR_MERCURY_ISA_VERSION
	.align		4
        /*0020*/ 	.byte	0x03, 0x5f
        /*0022*/ 	.short	0x0101


	//----- nvinfo : EIATTR_VRC_CTA_INIT_COUNT
	.align		4
        /*0024*/ 	.byte	0x02, 0x4a
	.zero		1
	.zero		1


	//----- nvinfo : EIATTR_EXIT_INSTR_OFFSETS
	.align		4
        /*0028*/ 	.byte	0x04, 0x1c
        /*002a*/ 	.short	(.L_12 - .L_11)


	//   ....[0]....
.L_11:
        /*002c*/ 	.word	0x00000910


	//----- nvinfo : EIATTR_CRS_STACK_SIZE
	.align		4
.L_12:
        /*0030*/ 	.byte	0x04, 0x1e
        /*0032*/ 	.short	(.L_14 - .L_13)
.L_13:
        /*0034*/ 	.word	0x00000000


	//----- nvinfo : EIATTR_CBANK_PARAM_SIZE
	.align		4
.L_14:
        /*0038*/ 	.byte	0x03, 0x19
        /*003a*/ 	.short	0x0008


	//----- nvinfo : EIATTR_PARAM_CBANK
	.align		4
        /*003c*/ 	.byte	0x04, 0x0a
        /*003e*/ 	.short	(.L_16 - .L_15)
	.align		4
.L_15:
        /*0040*/ 	.word	index@(.nv.constant0._Z11get_f_x_gpuPf)
        /*0044*/ 	.short	0x0380
        /*0046*/ 	.short	0x0008


	//----- nvinfo : EIATTR_SW_WAR
	.align		4
.L_16:
        /*0048*/ 	.byte	0x04, 0x36
        /*004a*/ 	.short	(.L_18 - .L_17)
.L_17:
        /*004c*/ 	.word	0x00000008
.L_18:


//--------------------- .nv.callgraph             --------------------------
	.section	.nv.callgraph,"",@"SHT_CUDA_CALLGRAPH"
	.align	4
	.sectionentsize	8
	.align		4
        /*0000*/ 	.word	0x00000000
	.align		4
        /*0004*/ 	.word	0xffffffff
	.align		4
        /*0008*/ 	.word	0x00000000
	.align		4
        /*000c*/ 	.word	0xfffffffe
	.align		4
        /*0010*/ 	.word	0x00000000
	.align		4
        /*0014*/ 	.word	0xfffffffd
	.align		4
        /*0018*/ 	.word	0x00000000
	.align		4
        /*001c*/ 	.word	0xfffffffc


//--------------------- .nv.constant4             --------------------------
	.section	.nv.constant4,"a",@progbits
	.align	8
	.align		8
.nv.constant4:
        /*0000*/ 	.dword	__cudart_i2opi_f


//--------------------- .text._Z11get_f_x_gpuPf   --------------------------
	.section	.text._Z11get_f_x_gpuPf,"ax",@progbits
	.align	128
        .global         _Z11get_f_x_gpuPf
        .type           _Z11get_f_x_gpuPf,@function
        .size           _Z11get_f_x_gpuPf,(.L_x_6 - _Z11get_f_x_gpuPf)
        .other          _Z11get_f_x_gpuPf,@"STO_CUDA_ENTRY STV_DEFAULT"
_Z11get_f_x_gpuPf:
.text._Z11get_f_x_gpuPf:
[----:B------:R-:W-:Y:S01]  /*0000*/  LDC R1, c[0x0][0x37c] ;  /* 0x0000df00ff017b82 */ /* 0x000fe20000000800 */
[----:B------:R-:W0:Y:S07]  /*0010*/  S2R R3, SR_TID.X ;  /* 0x0000000000037919 */ /* 0x000e2e0000002100 */
[----:B------:R-:W0:Y:S01]  /*0020*/  S2UR UR4, SR_CTAID.X ;  /* 0x00000000000479c3 */ /* 0x000e220000002500 */
[----:B------:R-:W-:Y:S01]  /*0030*/  IMAD.MOV.U32 R4, RZ, RZ, 0x437c0000 ;  /* 0x437c0000ff047424 */ /* 0x000fe200078e00ff */
[----:B------:R-:W1:Y:S01]  /*0040*/  LDCU.64 UR6, c[0x0][0x358] ;  /* 0x00006b00ff0677ac */ /* 0x000e620008000a00 */
[----:B------:R-:W-:Y:S05]  /*0050*/  BSSY.RECONVERGENT B0, `(.L_x_0) ;  /* 0x0000077000007945 */ /* 0x000fea0003800200 */
[----:B------:R-:W0:Y:S02]  /*0060*/  LDC R2, c[0x0][0x360] ;  /* 0x0000d800ff027b82 */ /* 0x000e240000000800 */
[----:B0-----:R-:W-:-:S02]  /*0070*/  IMAD R2, R2, UR4, R3 ;  /* 0x0000000402027c24 */ /* 0x001fc4000f8e0203 */
[----:B------:R-:W-:-:S03]  /*0080*/  IMAD.MOV.U32 R3, RZ, RZ, 0x3bbb989d ;  /* 0x3bbb989dff037424 */ /* 0x000fc600078e00ff */
[----:B------:R-:W-:-:S05]  /*0090*/  I2FP.F32.S32 R0, R2 ;  /* 0x0000000200007245 */ /* 0x000fca0000201400 */
[----:B------:R-:W-:-:S04]  /*00a0*/  FMUL R0, R0, 6.2831850051879882812 ;  /* 0x40c90fda00007820 */ /* 0x000fc80000400000 */
[----:B------:R-:W-:-:S04]  /*00b0*/  FMUL R0, R0, 0.0009765625 ;  /* 0x3a80000000007820 */ /* 0x000fc80000400000 */
[----:B------:R-:W-:-:S04]  /*00c0*/  FFMA.SAT R3, R0, R3, 0.5 ;  /* 0x3f00000000037423 */ /* 0x000fc80000002003 */
[----:B------:R-:W-:-:S04]  /*00d0*/  FFMA.RM R3, R3, R4, 12582913 ;  /* 0x4b40000103037423 */ /* 0x000fc80000004004 */
[----:B------:R-:W-:-:S04]  /*00e0*/  FADD R5, R3, -12583039 ;  /* 0xcb40007f03057421 */ /* 0x000fc80000000000 */
[----:B------:R-:W-:-:S04]  /*00f0*/  FFMA R5, R0, 1.4426950216293334961, -R5 ;  /* 0x3fb8aa3b00057823 */ /* 0x000fc80000000805 */
[----:B------:R-:W-:Y:S01]  /*0100*/  FFMA R5, R0, 1.925963033500011079e-08, R5 ;  /* 0x32a5706000057823 */ /* 0x000fe20000000005 */
[----:B------:R-:W-:-:S05]  /*0110*/  IMAD.SHL.U32 R0, R3, 0x800000, RZ ;  /* 0x0080000003007824 */ /* 0x000fca00078e00ff */
[----:B------:R-:W0:Y:S02]  /*0120*/  MUFU.EX2 R5, R5 ;  /* 0x0000000500057308 */ /* 0x000e240000000800 */
[----:B0-----:R-:W-:-:S04]  /*0130*/  FMUL R0, R0, R5 ;  /* 0x0000000500007220 */ /* 0x001fc80000400000 */
[C---:B------:R-:W-:Y:S01]  /*0140*/  FMUL R3, R0.reuse, 0.63661974668502807617 ;  /* 0x3f22f98300037820 */ /* 0x040fe20000400000 */
[----:B------:R-:W-:-:S05]  /*0150*/  FSETP.GE.AND P0, PT, |R0|, 105615, PT ;  /* 0x47ce47800000780b */ /* 0x000fca0003f06200 */
[----:B------:R-:W0:Y:S02]  /*0160*/  F2I.NTZ R3, R3 ;  /* 0x0000000300037305 */ /* 0x000e240000203100 */
[----:B0-----:R-:W-:-:S05]  /*0170*/  I2FP.F32.S32 R7, R3 ;  /* 0x0000000300077245 */ /* 0x001fca0000201400 */
[----:B------:R-:W-:-:S04]  /*0180*/  FFMA R4, R7, -1.5707962512969970703, R0 ;  /* 0xbfc90fda07047823 */ /* 0x000fc80000000000 */
[----:B------:R-:W-:-:S04]  /*0190*/  FFMA R4, R7, -7.5497894158615963534e-08, R4 ;  /* 0xb3a2216807047823 */ /* 0x000fc80000000004 */
[----:B------:R-:W-:Y:S01]  /*01a0*/  FFMA R7, R7, -5.3903029534742383927e-15, R4 ;  /* 0xa7c234c507077823 */ /* 0x000fe20000000004 */
[----:B-1----:R-:W-:Y:S06]  /*01b0*/  @!P0 BRA `(.L_x_1) ;  /* 0x0000000400808947 */ /* 0x002fec0003800000 */
[----:B------:R-:W-:-:S13]  /*01c0*/  FSETP.NEU.AND P0, PT, |R0|, +INF , PT ;  /* 0x7f8000000000780b */ /* 0x000fda0003f0d200 */
[----:B------:R-:W-:Y:S01]  /*01d0*/  @!P0 FMUL R7, RZ, R0 ;  /* 0x00000000ff078220 */ /* 0x000fe20000400000 */
[----:B------:R-:W-:Y:S01]  /*01e0*/  @!P0 MOV R3, RZ ;  /* 0x000000ff00038202 */ /* 0x000fe20000000f00 */
[----:B------:R-:W-:Y:S06]  /*01f0*/  @!P0 BRA `(.L_x_1) ;  /* 0x0000000400708947 */ /* 0x000fec0003800000 */
[----:B------:R-:W-:Y:S01]  /*0200*/  IMAD.SHL.U32 R3, R0, 0x100, RZ ;  /* 0x0000010000037824 */ /* 0x000fe200078e00ff */
[----:B------:R-:W0:Y:S01]  /*0210*/  LDCU.64 UR8, c[0x4][URZ] ;  /* 0x01000000ff0877ac */ /* 0x000e220008000a00 */
[----:B------:R-:W-:Y:S02]  /*0220*/  IMAD.MOV.U32 R11, RZ, RZ, RZ ;  /* 0x000000ffff0b7224 */ /* 0x000fe400078e00ff */
[----:B------:R-:W-:Y:S01]  /*0230*/  IMAD.MOV.U32 R8, RZ, RZ, RZ ;  /* 0x000000ffff087224 */ /* 0x000fe200078e00ff */
[----:B------:R-:W-:Y:S01]  /*0240*/  LOP3.LUT R3, R3, 0x80000000, RZ, 0xfc, !PT ;  /* 0x8000000003037812 */ /* 0x000fe200078efcff */
[----:B------:R-:W-:Y:S01]  /*0250*/  UMOV UR5, URZ ;  /* 0x000000ff00057c82 */ /* 0x000fe20008000000 */
[----:B------:R-:W-:-:S05]  /*0260*/  UMOV UR4, URZ ;  /* 0x000000ff00047c82 */ /* 0x000fca0008000000 */
.L_x_2:
[----:B0-----:R-:W-:Y:S01]  /*0270*/  MOV R6, UR8 ;  /* 0x0000000800067c02 */ /* 0x001fe20008000f00 */
[----:B------:R-:W-:-:S05]  /*0280*/  IMAD.U32 R7, RZ, RZ, UR9 ;  /* 0x00000009ff077e24 */ /* 0x000fca000f8e00ff */
[----:B------:R-:W2:Y:S01]  /*0290*/  LDG.E.CONSTANT R4, desc[UR6][R6.64] ;  /* 0x0000000606047981 */ /* 0x000ea2000c1e9900 */
[----:B------:R-:W-:Y:S01]  /*02a0*/  UIADD3 UR4, UPT, UPT, UR4, 0x1, URZ ;  /* 0x0000000104047890 */ /* 0x000fe2000fffe0ff */
[C---:B------:R-:W-:Y:S01]  /*02b0*/  ISETP.EQ.AND P0, PT, R8.reuse, RZ, PT ;  /* 0x000000ff0800720c */ /* 0x040fe20003f02270 */
[----:B------:R-:W-:Y:S01]  /*02c0*/  UIADD3 UR8, UP1, UPT, UR8, 0x4, URZ ;  /* 0x0000000408087890 */ /* 0x000fe2000ff3e0ff */
[C---:B------:R-:W-:Y:S01]  /*02d0*/  ISETP.EQ.AND P1, PT, R8.reuse, 0x4, PT ;  /* 0x000000040800780c */ /* 0x040fe20003f22270 */
[----:B------:R-:W-:Y:S01]  /*02e0*/  UISETP.NE.AND UP0, UPT, UR4, 0x6, UPT ;  /* 0x000000060400788c */ /* 0x000fe2000bf05270 */
[C---:B------:R-:W-:Y:S01]  /*02f0*/  ISETP.EQ.AND P2, PT, R8.reuse, 0x8, PT ;  /* 0x000000080800780c */ /* 0x040fe20003f42270 */
[----:B------:R-:W-:Y:S01]  /*0300*/  UIADD3.X UR9, UPT, UPT, URZ, UR9, URZ, UP1, !UPT ;  /* 0x00000009ff097290 */ /* 0x000fe20008ffe4ff */
[C---:B------:R-:W-:Y:S02]  /*0310*/  ISETP.EQ.AND P3, PT, R8.reuse, 0xc, PT ;  /* 0x0000000c0800780c */ /* 0x040fe40003f62270 */
[----:B------:R-:W-:-:S02]  /*0320*/  ISETP.EQ.AND P4, PT, R8, 0x10, PT ;  /* 0x000000100800780c */ /* 0x000fc40003f82270 */
[C---:B------:R-:W-:Y:S02]  /*0330*/  ISETP.EQ.AND P5, PT, R8.reuse, 0x14, PT ;  /* 0x000000140800780c */ /* 0x040fe40003fa2270 */
[----:B------:R-:W-:Y:S01]  /*0340*/  IADD3 R8, PT, PT, R8, 0x4, RZ ;  /* 0x0000000408087810 */ /* 0x000fe20007ffe0ff */
[----:B--2---:R-:W-:-:S03]  /*0350*/  IMAD.WIDE.U32 R4, R4, R3, RZ ;  /* 0x0000000304047225 */ /* 0x004fc600078e00ff */
[----:B------:R-:W-:-:S04]  /*0360*/  IADD3 R4, P6, PT, R4, R11, RZ ;  /* 0x0000000b04047210 */ /* 0x000fc80007fde0ff */
[----:B------:R-:W-:Y:S01]  /*0370*/  IADD3.X R11, PT, PT, R5, UR5, RZ, P6, !PT ;  /* 0x00000005050b7c10 */ /* 0x000fe2000b7fe4ff */
[--C-:B------:R-:W-:Y:S01]  /*0380*/  @P0 IMAD.MOV.U32 R9, RZ, RZ, R4.reuse ;  /* 0x000000ffff090224 */ /* 0x100fe200078e0004 */
[----:B------:R-:W-:Y:S01]  /*0390*/  @P2 MOV R12, R4 ;  /* 0x00000004000c2202 */ /* 0x000fe20000000f00 */
[--C-:B------:R-:W-:Y:S02]  /*03a0*/  @P1 IMAD.MOV.U32 R10, RZ, RZ, R4.reuse ;  /* 0x000000ffff0a1224 */ /* 0x100fe400078e0004 */
[--C-:B------:R-:W-:Y:S02]  /*03b0*/  @P3 IMAD.MOV.U32 R13, RZ, RZ, R4.reuse ;  /* 0x000000ffff0d3224 */ /* 0x100fe400078e0004 */
[--C-:B------:R-:W-:Y:S02]  /*03c0*/  @P4 IMAD.MOV.U32 R14, RZ, RZ, R4.reuse ;  /* 0x000000ffff0e4224 */ /* 0x100fe400078e0004 */
[----:B------:R-:W-:Y:S01]  /*03d0*/  @P5 IMAD.MOV.U32 R15, RZ, RZ, R4 ;  /* 0x000000ffff0f5224 */ /* 0x000fe200078e0004 */
[----:B------:R-:W-:Y:S06]  /*03e0*/  BRA.U UP0, `(.L_x_2) ;  /* 0xfffffffd00a07547 */ /* 0x000fec000b83ffff */
[----:B------:R-:W-:Y:S01]  /*03f0*/  SHF.R.U32.HI R3, RZ, 0x17, R0 ;  /* 0x00000017ff037819 */ /* 0x000fe20000011600 */
[----:B------:R-:W-:Y:S03]  /*0400*/  BSSY.RECONVERGENT B1, `(.L_x_3) ;  /* 0x0000029000017945 */ /* 0x000fe60003800200 */
[C---:B------:R-:W-:Y:S02]  /*0410*/  LOP3.LUT R4, R3.reuse, 0xe0, RZ, 0xc0, !PT ;  /* 0x000000e003047812 */ /* 0x040fe400078ec0ff */
[----:B------:R-:W-:-:S03]  /*0420*/  LOP3.LUT P6, RZ, R3, 0x1f, RZ, 0xc0, !PT ;  /* 0x0000001f03ff7812 */ /* 0x000fc600078cc0ff */
[----:B------:R-:W-:-:S05]  /*0430*/  VIADD R4, R4, 0xffffff80 ;  /* 0xffffff8004047836 */ /* 0x000fca0000000000 */
[----:B------:R-:W-:-:S05]  /*0440*/  SHF.R.U32.HI R4, RZ, 0x5, R4 ;  /* 0x00000005ff047819 */ /* 0x000fca0000011604 */
[----:B------:R-:W-:-:S05]  /*0450*/  IMAD.U32 R6, R4, -0x4, RZ ;  /* 0xfffffffc04067824 */ /* 0x000fca00078e00ff */
[C---:B------:R-:W-:Y:S02]  /*0460*/  ISETP.EQ.AND P3, PT, R6.reuse, -0x18, PT ;  /* 0xffffffe80600780c */ /* 0x040fe40003f62270 */
[C---:B------:R-:W-:Y:S02]  /*0470*/  ISETP.EQ.AND P4, PT, R6.reuse, -0x14, PT ;  /* 0xffffffec0600780c */ /* 0x040fe40003f82270 */
[C---:B------:R-:W-:Y:S02]  /*0480*/  ISETP.EQ.AND P2, PT, R6.reuse, -0x10, PT ;  /* 0xfffffff00600780c */ /* 0x040fe40003f42270 */
[C---:B------:R-:W-:Y:S02]  /*0490*/  ISETP.EQ.AND P1, PT, R6.reuse, -0xc, PT ;  /* 0xfffffff40600780c */ /* 0x040fe40003f22270 */
[C---:B------:R-:W-:Y:S02]  /*04a0*/  ISETP.EQ.AND P0, PT, R6.reuse, -0x8, PT ;  /* 0xfffffff80600780c */ /* 0x040fe40003f02270 */
[----:B------:R-:W-:-:S03]  /*04b0*/  ISETP.EQ.AND P5, PT, R6, RZ, PT ;  /* 0x000000ff0600720c */ /* 0x000fc60003fa2270 */
[----:B------:R-:W-:Y:S01]  /*04c0*/  @P3 IMAD.MOV.U32 R4, RZ, RZ, R9 ;  /* 0x000000ffff043224 */ /* 0x000fe200078e0009 */
[C---:B------:R-:W-:Y:S01]  /*04d0*/  ISETP.EQ.AND P3, PT, R6.reuse, -0x4, PT ;  /* 0xfffffffc0600780c */ /* 0x040fe20003f62270 */
[----:B------:R-:W-:Y:S01]  /*04e0*/  @P4 IMAD.MOV.U32 R4, RZ, RZ, R10 ;  /* 0x000000ffff044224 */ /* 0x000fe200078e000a */
[----:B------:R-:W-:Y:S01]  /*04f0*/  @P4 MOV R5, R9 ;  /* 0x0000000900054202 */ /* 0x000fe20000000f00 */
[----:B------:R-:W-:Y:S01]  /*0500*/  @P2 IMAD.MOV.U32 R4, RZ, RZ, R12 ;  /* 0x000000ffff042224 */ /* 0x000fe200078e000c */
[----:B------:R-:W-:Y:S01]  /*0510*/  ISETP.EQ.AND P4, PT, R6, 0x4, PT ;  /* 0x000000040600780c */ /* 0x000fe20003f82270 */
[--C-:B------:R-:W-:Y:S02]  /*0520*/  @P1 IMAD.MOV.U32 R4, RZ, RZ, R13.reuse ;  /* 0x000000ffff041224 */ /* 0x100fe400078e000d */
[----:B------:R-:W-:Y:S01]  /*0530*/  @P0 MOV R4, R14 ;  /* 0x0000000e00040202 */ /* 0x000fe20000000f00 */
[----:B------:R-:W-:Y:S01]  /*0540*/  @P2 IMAD.MOV.U32 R5, RZ, RZ, R10 ;  /* 0x000000ffff052224 */ /* 0x000fe200078e000a */
[----:B------:R-:W-:Y:S01]  /*0550*/  @P1 MOV R5, R12 ;  /* 0x0000000c00051202 */ /* 0x000fe20000000f00 */
[----:B------:R-:W-:-:S03]  /*0560*/  @P0 IMAD.MOV.U32 R5, RZ, RZ, R13 ;  /* 0x000000ffff050224 */ /* 0x000fc600078e000d */
[----:B------:R-:W-:Y:S02]  /*0570*/  @P3 IMAD.MOV.U32 R4, RZ, RZ, R15 ;  /* 0x000000ffff043224 */ /* 0x000fe400078e000f */
[--C-:B------:R-:W-:Y:S02]  /*0580*/  @P5 IMAD.MOV.U32 R4, RZ, RZ, R11.reuse ;  /* 0x000000ffff045224 */ /* 0x100fe400078e000b */
[----:B------:R-:W-:Y:S01]  /*0590*/  @P3 IMAD.MOV.U32 R5, RZ, RZ, R14 ;  /* 0x000000ffff053224 */ /* 0x000fe200078e000e */
[----:B------:R-:W-:Y:S01]  /*05a0*/  @P5 MOV R5, R15 ;  /* 0x0000000f00055202 */ /* 0x000fe20000000f00 */
[----:B------:R-:W-:Y:S01]  /*05b0*/  @P4 IMAD.MOV.U32 R5, RZ, RZ, R11 ;  /* 0x000000ffff054224 */ /* 0x000fe200078e000b */
[----:B------:R-:W-:Y:S01]  /*05c0*/  MOV R8, R4 ;  /* 0x0000000400087202 */ /* 0x000fe20000000f00 */
[----:B------:R-:W-:Y:S06]  /*05d0*/  @!P6 BRA `(.L_x_4) ;  /* 0x00000000002ce947 */ /* 0x000fec0003800000 */
[----:B------:R-:W-:Y:S01]  /*05e0*/  @P2 IMAD.MOV.U32 R4, RZ, RZ, R9 ;  /* 0x000000ffff042224 */ /* 0x000fe200078e0009 */
[----:B------:R-:W-:Y:S01]  /*05f0*/  LOP3.LUT R3, R3, 0x1f, RZ, 0xc0, !PT ;  /* 0x0000001f03037812 */ /* 0x000fe200078ec0ff */
[----:B------:R-:W-:Y:S01]  /*0600*/  @P1 IMAD.MOV.U32 R4, RZ, RZ, R10 ;  /* 0x000000ffff041224 */ /* 0x000fe200078e000a */
[----:B------:R-:W-:Y:S01]  /*0610*/  @P0 MOV R4, R12 ;  /* 0x0000000c00040202 */ /* 0x000fe20000000f00 */
[----:B------:R-:W-:Y:S01]  /*0620*/  @P3 IMAD.MOV.U32 R4, RZ, RZ, R13 ;  /* 0x000000ffff043224 */ /* 0x000fe200078e000d */
[----:B------:R-:W-:Y:S01]  /*0630*/  ISETP.EQ.AND P0, PT, R6, 0x8, PT ;  /* 0x000000080600780c */ /* 0x000fe20003f02270 */
[----:B------:R-:W-:Y:S01]  /*0640*/  @P5 IMAD.MOV.U32 R4, RZ, RZ, R14 ;  /* 0x000000ffff045224 */ /* 0x000fe200078e000e */
[----:B------:R-:W-:Y:S02]  /*0650*/  @P4 MOV R4, R15 ;  /* 0x0000000f00044202 */ /* 0x000fe40000000f00 */
[----:B------:R-:W-:-:S09]  /*0660*/  SHF.L.W.U32.HI R8, R5, R3, R8 ;  /* 0x0000000305087219 */ /* 0x000fd20000010e08 */
[----:B------:R-:W-:-:S05]  /*0670*/  @P0 IMAD.MOV.U32 R4, RZ, RZ, R11 ;  /* 0x000000ffff040224 */ /* 0x000fca00078e000b */
[----:B------:R-:W-:-:S07]  /*0680*/  SHF.L.W.U32.HI R5, R4, R3, R5 ;  /* 0x0000000304057219 */ /* 0x000fce0000010e05 */
.L_x_4:
[----:B------:R-:W-:Y:S05]  /*0690*/  BSYNC.RECONVERGENT B1 ;  /* 0x0000000000017941 */ /* 0x000fea0003800200 */
.L_x_3:
[C---:B------:R-:W-:Y:S01]  /*06a0*/  SHF.L.W.U32.HI R9, R5.reuse, 0x2, R8 ;  /* 0x0000000205097819 */ /* 0x040fe20000010e08 */
[----:B------:R-:W-:Y:S01]  /*06b0*/  IMAD.SHL.U32 R5, R5, 0x4, RZ ;  /* 0x0000000405057824 */ /* 0x000fe200078e00ff */
[----:B------:R-:W-:Y:S01]  /*06c0*/  UMOV UR4, 0x54442d19 ;  /* 0x54442d1900047882 */ /* 0x000fe20000000000 */
[----:B------:R-:W-:Y:S01]  /*06d0*/  UMOV UR5, 0x3bf921fb ;  /* 0x3bf921fb00057882 */ /* 0x000fe20000000000 */
[----:B------:R-:W-:Y:S02]  /*06e0*/  SHF.R.S32.HI R4, RZ, 0x1f, R9 ;  /* 0x0000001fff047819 */ /* 0x000fe40000011409 */
[----:B------:R-:W-:Y:S02]  /*06f0*/  ISETP.GE.AND P0, PT, R0, RZ, PT ;  /* 0x000000ff0000720c */ /* 0x000fe40003f06270 */
[C---:B------:R-:W-:Y:S02]  /*0700*/  LOP3.LUT R6, R4.reuse, R5, RZ, 0x3c, !PT ;  /* 0x0000000504067212 */ /* 0x040fe400078e3cff */
[----:B------:R-:W-:-:S02]  /*0710*/  LOP3.LUT R7, R4, R9, RZ, 0x3c, !PT ;  /* 0x0000000904077212 */ /* 0x000fc400078e3cff */
[----:B------:R-:W-:Y:S02]  /*0720*/  SHF.R.U32.HI R3, RZ, 0x1e, R8 ;  /* 0x0000001eff037819 */ /* 0x000fe40000011608 */
[----:B------:R-:W0:Y:S01]  /*0730*/  I2F.F64.S64 R4, R6 ;  /* 0x0000000600047312 */ /* 0x000e220000301c00 */
[C---:B------:R-:W-:Y:S02]  /*0740*/  LOP3.LUT R0, R9.reuse, R0, RZ, 0x3c, !PT ;  /* 0x0000000009007212 */ /* 0x040fe400078e3cff */
[----:B------:R-:W-:Y:S02]  /*0750*/  LEA.HI R3, R9, R3, RZ, 0x1 ;  /* 0x0000000309037211 */ /* 0x000fe400078f08ff */
[----:B------:R-:W-:Y:S02]  /*0760*/  ISETP.GE.AND P1, PT, R0, RZ, PT ;  /* 0x000000ff0000720c */ /* 0x000fe40003f26270 */
[----:B------:R-:W-:-:S05]  /*0770*/  IADD3 R0, PT, PT, -R3, RZ, RZ ;  /* 0x000000ff03007210 */ /* 0x000fca0007ffe1ff */
[----:B------:R-:W-:Y:S01]  /*0780*/  @!P0 IMAD.MOV.U32 R3, RZ, RZ, R0 ;  /* 0x000000ffff038224 */ /* 0x000fe200078e0000 */
[----:B0-----:R-:W-:-:S10]  /*0790*/  DMUL R4, R4, UR4 ;  /* 0x0000000404047c28 */ /* 0x001fd40008000000 */
[----:B------:R-:W0:Y:S02]  /*07a0*/  F2F.F32.F64 R4, R4 ;  /* 0x0000000400047310 */ /* 0x000e240000301000 */
[----:B0-----:R-:W-:-:S07]  /*07b0*/  FSEL R7, -R4, R4, !P1 ;  /* 0x0000000404077208 */ /* 0x001fce0004800100 */
.L_x_1:
[----:B------:R-:W-:Y:S05]  /*07c0*/  BSYNC.RECONVERGENT B0 ;  /* 0x0000000000007941 */ /* 0x000fea0003800200 */
.L_x_0:
[----:B------:R-:W-:Y:S02]  /*07d0*/  IMAD.MOV.U32 R0, RZ, RZ, 0x37cbac00 ;  /* 0x37cbac00ff007424 */ /* 0x000fe400078e00ff */
[----:B------:R-:W-:Y:S01]  /*07e0*/  FMUL R9, R7, R7 ;  /* 0x0000000707097220 */ /* 0x000fe20000400000 */
[----:B------:R-:W-:Y:S01]  /*07f0*/  LOP3.LUT R6, R3, 0x1, RZ, 0xc0, !PT ;  /* 0x0000000103067812 */ /* 0x000fe200078ec0ff */
[----:B------:R-:W0:Y:S01]  /*0800*/  LDC.64 R4, c[0x0][0x380] ;  /* 0x0000e000ff047b82 */ /* 0x000e220000000a00 */
[----:B------:R-:W-:Y:S02]  /*0810*/  IMAD.MOV.U32 R8, RZ, RZ, 0x3effffff ;  /* 0x3effffffff087424 */ /* 0x000fe400078e00ff */
[----:B------:R-:W-:Y:S01]  /*0820*/  FFMA R0, R9, R0, -0.0013887860113754868507 ;  /* 0xbab607ed09007423 */ /* 0x000fe20000000000 */
[----:B------:R-:W-:Y:S02]  /*0830*/  ISETP.NE.U32.AND P0, PT, R6, 0x1, PT ;  /* 0x000000010600780c */ /* 0x000fe40003f05070 */
[----:B------:R-:W-:-:S02]  /*0840*/  MOV R6, 0x3d2aaabb ;  /* 0x3d2aaabb00067802 */ /* 0x000fc40000000f00 */
[----:B------:R-:W-:Y:S02]  /*0850*/  FSEL R0, R0, -0.00019574658654164522886, !P0 ;  /* 0xb94d415300007808 */ /* 0x000fe40004000000 */
[----:B------:R-:W-:Y:S02]  /*0860*/  FSEL R6, R6, 0.0083327032625675201416, !P0 ;  /* 0x3c0885e406067808 */ /* 0x000fe40004000000 */
[----:B------:R-:W-:Y:S02]  /*0870*/  LOP3.LUT P1, RZ, R3, 0x2, RZ, 0xc0, !PT ;  /* 0x0000000203ff7812 */ /* 0x000fe4000782c0ff */
[----:B------:R-:W-:Y:S01]  /*0880*/  FSEL R3, -R8, -0.16666662693023681641, !P0 ;  /* 0xbe2aaaa808037808 */ /* 0x000fe20004000100 */
[----:B------:R-:W-:Y:S01]  /*0890*/  FFMA R6, R9, R0, R6 ;  /* 0x0000000009067223 */ /* 0x000fe20000000006 */
[----:B------:R-:W-:-:S03]  /*08a0*/  FSEL R0, R7, 1, P0 ;  /* 0x3f80000007007808 */ /* 0x000fc60000000000 */
[C---:B------:R-:W-:Y:S02]  /*08b0*/  FFMA R3, R9.reuse, R6, R3 ;  /* 0x0000000609037223 */ /* 0x040fe40000000003 */
[----:B------:R-:W-:-:S04]  /*08c0*/  FFMA R9, R9, R0, RZ ;  /* 0x0000000009097223 */ /* 0x000fc800000000ff */
[----:B------:R-:W-:Y:S01]  /*08d0*/  FFMA R3, R9, R3, R0 ;  /* 0x0000000309037223 */ /* 0x000fe20000000000 */
[----:B0-----:R-:W-:-:S04]  /*08e0*/  IMAD.WIDE R4, R2, 0x4, R4 ;  /* 0x0000000402047825 */ /* 0x001fc800078e0204 */
[----:B------:R-:W-:-:S05]  /*08f0*/  @P1 FADD R3, RZ, -R3 ;  /* 0x80000003ff031221 */ /* 0x000fca0000000000 */
[----:B------:R-:W-:Y:S01]  /*0900*/  STG.E desc[UR6][R4.64], R3 ;  /* 0x0000000304007986 */ /* 0x000fe2000c101906 */
[----:B------:R-:W-:Y:S05]  /*0910*/  EXIT ;  /* 0x000000000000794d */ /* 0x000fea0003800000 */
.L_x_5:
[----:B------:R-:W-:-:S00]  /*0920*/  BRA `(.L_x_5) ;  /* 0xfffffffc00fc7947 */ /* 0x000fc0000383ffff */
[----:B------:R-:W-:-:S00]  /*0930*/  NOP ;  /* 0x0000000000007918 */ /* 0x000fc00000000000 */
        /* <DEDUP_REMOVED lines=12> */
.L_x_6:


//--------------------- .nv.global.init           --------------------------
	.section	.nv.global.init,"aw",@progbits
	.align	4
.nv.global.init:
	.type		__cudart_i2opi_f,@object
	.size		__cudart_i2opi_f,(.L_0 - __cudart_i2opi_f)
__cudart_i2opi_f:
        /*0000*/ 	.byte	0x41, 0x90, 0x43, 0x3c, 0x99, 0x95, 0x62, 0xdb, 0xc0, 0xdd, 0x34, 0xf5, 0xd1, 0x57, 0x27, 0xfc
        /*0010*/ 	.byte	0x29, 0x15, 0x44, 0x4e, 0x6e, 0x83, 0xf9, 0xa2
.L_0:


//--------------------- .nv.shared.reserved.0     --------------------------
	.section	.nv.shared.reserved.0,"aw",@nobits
	.weak		__nv_reservedSMEM_offset_0_alias
	.size		__nv_reservedSMEM_offset_0_alias, 0, 64
	.other		__nv_reservedSMEM_offset_0_alias,@"STO_CUDA_RESERVED_SHARED STV_DEFAULT"
__nv_reservedSMEM_offset_0_alias:
	.zero		0
	.zero		64


//--------------------- .nv.constant0._Z11get_f_x_gpuPf --------------------------
	.section	.nv.constant0._Z11get_f_x_gpuPf,"a",@progbits
	.sectionflags	@""
	.align	4
.nv.constant0._Z11get_f_x_gpuPf:
	.zero		904


//--------------------- SYMBOLS --------------------------

	.type		.nv.reservedSmem.offset0,@object
	.size		.nv.reservedSmem.offset0,0x4
